//
// Generated by NVIDIA NVVM Compiler
//
// Compiler Build ID: CL-36424714
// Cuda compilation tools, release 13.0, V13.0.88
// Based on NVVM 20.0.0
//

.version 9.0
.target sm_100
.address_size 64

	// .globl	_Z6modcpyPvS_mm

.visible .entry _Z6modcpyPvS_mm(
	.param .u64 .ptr .align 1 _Z6modcpyPvS_mm_param_0,
	.param .u64 .ptr .align 1 _Z6modcpyPvS_mm_param_1,
	.param .u64 _Z6modcpyPvS_mm_param_2,
	.param .u64 _Z6modcpyPvS_mm_param_3
)
{
	.reg .pred 	%p<3>;
	.reg .b32 	%r<17>;
	.reg .b64 	%rd<13>;

	ld.param.u64 	%rd3, [_Z6modcpyPvS_mm_param_0];
	ld.param.u64 	%rd4, [_Z6modcpyPvS_mm_param_1];
	ld.param.u64 	%rd5, [_Z6modcpyPvS_mm_param_2];
	ld.param.u64 	%rd6, [_Z6modcpyPvS_mm_param_3];
	mov.u32 	%r8, %ctaid.x;
	mov.u32 	%r1, %ntid.x;
	mov.u32 	%r9, %tid.x;
	mad.lo.s32 	%r16, %r8, %r1, %r9;
	shr.u64 	%rd7, %rd5, 4;
	cvt.u32.u64 	%r3, %rd7;
	shr.u64 	%rd8, %rd6, 4;
	cvt.u32.u64 	%r4, %rd8;
	setp.ge.s32 	%p1, %r16, %r3;
	@%p1 bra 	$L__BB0_3;
	mov.u32 	%r10, %nctaid.x;
	mul.lo.s32 	%r5, %r10, %r1;
	cvta.to.global.u64 	%rd1, %rd4;
	cvta.to.global.u64 	%rd2, %rd3;
$L__BB0_2:
	rem.s32 	%r11, %r16, %r4;
	mul.wide.s32 	%rd9, %r16, 16;
	add.s64 	%rd10, %rd2, %rd9;
	mul.wide.s32 	%rd11, %r11, 16;
	add.s64 	%rd12, %rd1, %rd11;
	ld.global.v4.u32 	{%r12, %r13, %r14, %r15}, [%rd12];
	st.global.v4.u32 	[%rd10], {%r12, %r13, %r14, %r15};
	add.s32 	%r16, %r16, %r5;
	setp.lt.s32 	%p2, %r16, %r3;
	@%p2 bra 	$L__BB0_2;
$L__BB0_3:
	ret;

}


// ===== COMPILED SASS (sm_100) =====

	.target	sm_100

	.elftype	@"ET_EXEC"


//--------------------- .note.nv.tkinfo           --------------------------
	.section	.note.nv.tkinfo,"",@"SHT_NOTE"
	.sectionflags	@"SHF_NOTE_NV_TKINFO"
	.tkinfo
        /*0018*/ 	.word	0x00000002
        /*0030*/ 	.string	""
        /*0030*/ 	.string	"ptxas"
        /*0030*/ 	.string	"Cuda compilation tools, release 13.0, V13.0.88"
        /*0030*/ 	.string	"Build cuda_13.0.r13.0/compiler.36424714_0"
        /*0030*/ 	.string	"-arch sm_100 -m 64 "



//--------------------- .note.nv.cuinfo           --------------------------
	.section	.note.nv.cuinfo,"",@"SHT_NOTE"
	.sectionflags	@"SHF_NOTE_NV_CUINFO"
        /*0018*/ 	.short	0x0002
        /*001a*/ 	.short	0x0064
        /*001c*/ 	.short	0x0082
	.zero		2


//--------------------- .nv.info                  --------------------------
	.section	.nv.info,"",@"SHT_CUDA_INFO"
	.align	4


	//----- nvinfo : EIATTR_REGCOUNT
	.align		4
        /*0000*/ 	.byte	0x04, 0x2f
        /*0002*/ 	.short	(.L_1 - .L_0)
	.align		4
.L_0:
        /*0004*/ 	.word	index@(_Z6modcpyPvS_mm)
        /*0008*/ 	.word	0x00000013


	//----- nvinfo : EIATTR_FRAME_SIZE
	.align		4
.L_1:
        /*000c*/ 	.byte	0x04, 0x11
        /*000e*/ 	.short	(.L_3 - .L_2)
	.align		4
.L_2:
        /*0010*/ 	.word	index@(_Z6modcpyPvS_mm)
        /*0014*/ 	.word	0x00000000


	//----- nvinfo : EIATTR_MIN_STACK_SIZE
	.align		4
.L_3:
        /*0018*/ 	.byte	0x04, 0x12
        /*001a*/ 	.short	(.L_5 - .L_4)
	.align		4
.L_4:
        /*001c*/ 	.word	index@(_Z6modcpyPvS_mm)
        /*0020*/ 	.word	0x00000000
.L_5:


//--------------------- .nv.compat                --------------------------
	.section	.nv.compat,"",@"SHT_CUDA_COMPAT_INFO"
	.align	4
        /*0000*/ 	.byte	0x02, 0x09, 0x00, 0x00, 0x02, 0x02, 0x01, 0x00, 0x02, 0x05, 0x05, 0x00, 0x03, 0x07, 0x01, 0x01
        /*0010*/ 	.byte	0x02, 0x03, 0x00, 0x00, 0x02, 0x06, 0x01, 0x00, 0x04, 0x0b, 0x08, 0x00, 0x09, 0x00, 0x00, 0x00
        /*0020*/ 	.byte	0x00, 0x00, 0x00, 0x00


//--------------------- .nv.info._Z6modcpyPvS_mm  --------------------------
	.section	.nv.info._Z6modcpyPvS_mm,"",@"SHT_CUDA_INFO"
	.sectionflags	@""
	.align	4


	//----- nvinfo : EIATTR_CUDA_API_VERSION
	.align		4
        /*0000*/ 	.byte	0x04, 0x37
        /*0002*/ 	.short	(.L_7 - .L_6)
.L_6:
        /*0004*/ 	.word	0x00000082


	//----- nvinfo : EIATTR_KPARAM_INFO
	.align		4
.L_7:
        /*0008*/ 	.byte	0x04, 0x17
        /*000a*/ 	.short	(.L_9 - .L_8)
.L_8:
        /*000c*/ 	.word	0x00000000
        /*0010*/ 	.short	0x0003
        /*0012*/ 	.short	0x0018
        /*0014*/ 	.byte	0x00, 0xf0, 0x21, 0x00


	//----- nvinfo : EIATTR_KPARAM_INFO
	.align		4
.L_9:
        /*0018*/ 	.byte	0x04, 0x17
        /*001a*/ 	.short	(.L_11 - .L_10)
.L_10:
        /*001c*/ 	.word	0x00000000
        /*0020*/ 	.short	0x0002
        /*0022*/ 	.short	0x0010
        /*0024*/ 	.byte	0x00, 0xf0, 0x21, 0x00


	//----- nvinfo : EIATTR_KPARAM_INFO
	.align		4
.L_11:
        /*0028*/ 	.byte	0x04, 0x17
        /*002a*/ 	.short	(.L_13 - .L_12)
.L_12:
        /*002c*/ 	.word	0x00000000
        /*0030*/ 	.short	0x0001
        /*0032*/ 	.short	0x0008
        /*0034*/ 	.byte	0x00, 0xf5, 0x21, 0x00


	//----- nvinfo : EIATTR_KPARAM_INFO
	.align		4
.L_13:
        /*0038*/ 	.byte	0x04, 0x17
        /*003a*/ 	.short	(.L_15 - .L_14)
.L_14:
        /*003c*/ 	.word	0x00000000
        /*0040*/ 	.short	0x0000
        /*0042*/ 	.short	0x0000
        /*0044*/ 	.byte	0x00, 0xf5, 0x21, 0x00


	//----- nvinfo : EIATTR_SPARSE_MMA_MASK
	.align		4
.L_15:
        /*0048*/ 	.byte	0x03, 0x50
        /*004a*/ 	.short	0x0000


	//----- nvinfo : EIATTR_MAXREG_COUNT
	.align		4
        /*004c*/ 	.byte	0x03, 0x1b
        /*004e*/ 	.short	0x00ff


	//----- nvinfo : EIATTR_MERCURY_ISA_VERSION
	.align		4
        /*0050*/ 	.byte	0x03, 0x5f
        /*0052*/ 	.short	0x0101


	//----- nvinfo : EIATTR_VRC_CTA_INIT_COUNT
	.align		4
        /*0054*/ 	.byte	0x02, 0x4a
	.zero		1
	.zero		1


	//----- nvinfo : EIATTR_EXIT_INSTR_OFFSETS
	.align		4
        /*0058*/ 	.byte	0x04, 0x1c
        /*005a*/ 	.short	(.L_17 - .L_16)


	//   ....[0]....
.L_16:
        /*005c*/ 	.word	0x00000080


	//   ....[1]....
        /*0060*/ 	.word	0x000002f0


	//----- nvinfo : EIATTR_CRS_STACK_SIZE
	.align		4
.L_17:
        /*0064*/ 	.byte	0x04, 0x1e
        /*0066*/ 	.short	(.L_19 - .L_18)
.L_18:
        /*0068*/ 	.word	0x00000000


	//----- nvinfo : EIATTR_CBANK_PARAM_SIZE
	.align		4
.L_19:
        /*006c*/ 	.byte	0x03, 0x19
        /*006e*/ 	.short	0x0020


	//----- nvinfo : EIATTR_PARAM_CBANK
	.align		4
        /*0070*/ 	.byte	0x04, 0x0a
        /*0072*/ 	.short	(.L_21 - .L_20)
	.align		4
.L_20:
        /*0074*/ 	.word	index@(.nv.constant0._Z6modcpyPvS_mm)
        /*0078*/ 	.short	0x0380
        /*007a*/ 	.short	0x0020


	//----- nvinfo : EIATTR_SW_WAR
	.align		4
.L_21:
        /*007c*/ 	.byte	0x04, 0x36
        /*007e*/ 	.short	(.L_23 - .L_22)
.L_22:
        /*0080*/ 	.word	0x00000008
.L_23:


//--------------------- .nv.callgraph             --------------------------
	.section	.nv.callgraph,"",@"SHT_CUDA_CALLGRAPH"
	.align	4
	.sectionentsize	8
	.align		4
        /*0000*/ 	.word	0x00000000
	.align		4
        /*0004*/ 	.word	0xffffffff
	.align		4
        /*0008*/ 	.word	0x00000000
	.align		4
        /*000c*/ 	.word	0xfffffffe
	.align		4
        /*0010*/ 	.word	0x00000000
	.align		4
        /*0014*/ 	.word	0xfffffffd
	.align		4
        /*0018*/ 	.word	0x00000000
	.align		4
        /*001c*/ 	.word	0xfffffffc


//--------------------- .text._Z6modcpyPvS_mm     --------------------------
	.section	.text._Z6modcpyPvS_mm,"ax",@progbits
	.align	128
        .global         _Z6modcpyPvS_mm
        .type           _Z6modcpyPvS_mm,@function
        .size           _Z6modcpyPvS_mm,(.L_x_2 - _Z6modcpyPvS_mm)
        .other          _Z6modcpyPvS_mm,@"STO_CUDA_ENTRY STV_DEFAULT"
_Z6modcpyPvS_mm:
.text._Z6modcpyPvS_mm:
[----:B------:R-:W-:Y:S01]  /*0000*/  LDC R1, c[0x0][0x37c] ;  /* 0x0000df00ff017b82 */ /* 0x000fe20000000800 */
[----:B------:R-:W0:Y:S07]  /*0010*/  S2R R13, SR_TID.X ;  /* 0x00000000000d7919 */ /* 0x000e2e0000002100 */
[----:B------:R-:W0:Y:S01]  /*0020*/  S2UR UR6, SR_CTAID.X ;  /* 0x00000000000679c3 */ /* 0x000e220000002500 */
[----:B------:R-:W1:Y:S07]  /*0030*/  LDCU.64 UR4, c[0x0][0x390] ;  /* 0x00007200ff0477ac */ /* 0x000e6e0008000a00 */
[----:B------:R-:W0:Y:S01]  /*0040*/  LDC R12, c[0x0][0x360] ;  /* 0x0000d800ff0c7b82 */ /* 0x000e220000000800 */
[----:B-1----:R-:W-:Y:S01]  /*0050*/  USHF.R.U64 UR4, UR4, 0x4, UR5 ;  /* 0x0000000404047899 */ /* 0x002fe20008001205 */
[----:B0-----:R-:W-:-:S05]  /*0060*/  IMAD R13, R12, UR6, R13 ;  /* 0x000000060c0d7c24 */ /* 0x001fca000f8e020d */
[----:B------:R-:W-:-:S13]  /*0070*/  ISETP.GE.AND P0, PT, R13, UR4, PT ;  /* 0x000000040d007c0c */ /* 0x000fda000bf06270 */
[----:B------:R-:W-:Y:S05]  /*0080*/  @P0 EXIT ;  /* 0x000000000000094d */ /* 0x000fea0003800000 */
[----:B------:R-:W0:Y:S01]  /*0090*/  LDC.64 R2, c[0x0][0x398] ;  /* 0x0000e600ff027b82 */ /* 0x000e220000000a00 */
[----:B------:R-:W1:Y:S01]  /*00a0*/  LDCU UR5, c[0x0][0x370] ;  /* 0x00006e00ff0577ac */ /* 0x000e620008000800 */
[----:B------:R-:W2:Y:S06]  /*00b0*/  LDCU.64 UR6, c[0x0][0x358] ;  /* 0x00006b00ff0677ac */ /* 0x000eac0008000a00 */
[----:B------:R-:W3:Y:S01]  /*00c0*/  LDC.64 R8, c[0x0][0x380] ;  /* 0x0000e000ff087b82 */ /* 0x000ee20000000a00 */
[----:B-1----:R-:W-:Y:S01]  /*00d0*/  IMAD R12, R12, UR5, RZ ;  /* 0x000000050c0c7c24 */ /* 0x002fe2000f8e02ff */
[----:B0-----:R-:W-:-:S06]  /*00e0*/  SHF.R.U64 R0, R2, 0x4, R3 ;  /* 0x0000000402007819 */ /* 0x001fcc0000001203 */
[----:B------:R-:W0:Y:S01]  /*00f0*/  LDC.64 R2, c[0x0][0x388] ;  /* 0x0000e200ff027b82 */ /* 0x000e220000000a00 */
[-C--:B------:R-:W-:Y:S02]  /*0100*/  IABS R10, R0.reuse ;  /* 0x00000000000a7213 */ /* 0x080fe40000000000 */
[----:B------:R-:W-:Y:S02]  /*0110*/  ISETP.NE.AND P0, PT, R0, RZ, PT ;  /* 0x000000ff0000720c */ /* 0x000fe40003f05270 */
[----:B------:R-:W1:Y:S01]  /*0120*/  I2F.U32.RP R6, R10 ;  /* 0x0000000a00067306 */ /* 0x000e620000209000 */
[----:B------:R-:W-:-:S07]  /*0130*/  LOP3.LUT R16, RZ, R0, RZ, 0x33, !PT ;  /* 0x00000000ff107212 */ /* 0x000fce00078e33ff */
[----:B-1----:R-:W1:Y:S02]  /*0140*/  MUFU.RCP R6, R6 ;  /* 0x0000000600067308 */ /* 0x002e640000001000 */
[----:B-1----:R-:W-:-:S06]  /*0150*/  VIADD R4, R6, 0xffffffe ;  /* 0x0ffffffe06047836 */ /* 0x002fcc0000000000 */
[----:B------:R1:W4:Y:S02]  /*0160*/  F2I.FTZ.U32.TRUNC.NTZ R5, R4 ;  /* 0x0000000400057305 */ /* 0x000324000021f000 */
[----:B-1----:R-:W-:Y:S02]  /*0170*/  HFMA2 R4, -RZ, RZ, 0, 0 ;  /* 0x00000000ff047431 */ /* 0x002fe400000001ff */
[----:B----4-:R-:W-:-:S04]  /*0180*/  IMAD.MOV R11, RZ, RZ, -R5 ;  /* 0x000000ffff0b7224 */ /* 0x010fc800078e0a05 */
[----:B------:R-:W-:-:S04]  /*0190*/  IMAD R11, R11, R10, RZ ;  /* 0x0000000a0b0b7224 */ /* 0x000fc800078e02ff */
[----:B0-23--:R-:W-:-:S07]  /*01a0*/  IMAD.HI.U32 R11, R5, R11, R4 ;  /* 0x0000000b050b7227 */ /* 0x00dfce00078e0004 */
.L_x_0:
[----:B0-----:R-:W-:Y:S02]  /*01b0*/  IABS R4, R0 ;  /* 0x0000000000047213 */ /* 0x001fe40000000000 */
[----:B------:R-:W-:Y:S02]  /*01c0*/  IABS R5, R13 ;  /* 0x0000000d00057213 */ /* 0x000fe40000000000 */
[----:B------:R-:W-:Y:S01]  /*01d0*/  ISETP.GE.AND P2, PT, R13, RZ, PT ;  /* 0x000000ff0d00720c */ /* 0x000fe20003f46270 */
[----:B------:R-:W-:Y:S02]  /*01e0*/  IMAD.MOV R6, RZ, RZ, -R4 ;  /* 0x000000ffff067224 */ /* 0x000fe400078e0a04 */
[----:B------:R-:W-:-:S04]  /*01f0*/  IMAD.HI.U32 R4, R11, R5, RZ ;  /* 0x000000050b047227 */ /* 0x000fc800078e00ff */
[----:B------:R-:W-:Y:S01]  /*0200*/  IMAD R5, R4, R6, R5 ;  /* 0x0000000604057224 */ /* 0x000fe200078e0205 */
[----:B------:R-:W-:-:S04]  /*0210*/  IABS R4, R0 ;  /* 0x0000000000047213 */ /* 0x000fc80000000000 */
[----:B------:R-:W-:-:S13]  /*0220*/  ISETP.GT.U32.AND P1, PT, R10, R5, PT ;  /* 0x000000050a00720c */ /* 0x000fda0003f24070 */
[----:B------:R-:W-:-:S05]  /*0230*/  @!P1 IMAD.IADD R5, R5, 0x1, -R4 ;  /* 0x0000000105059824 */ /* 0x000fca00078e0a04 */
[----:B------:R-:W-:-:S13]  /*0240*/  ISETP.GT.U32.AND P1, PT, R10, R5, PT ;  /* 0x000000050a00720c */ /* 0x000fda0003f24070 */
[----:B------:R-:W-:-:S05]  /*0250*/  @!P1 IADD3 R5, PT, PT, R5, -R4, RZ ;  /* 0x8000000405059210 */ /* 0x000fca0007ffe0ff */
[----:B------:R-:W-:-:S05]  /*0260*/  @!P2 IMAD.MOV R5, RZ, RZ, -R5 ;  /* 0x000000ffff05a224 */ /* 0x000fca00078e0a05 */
[----:B------:R-:W-:-:S05]  /*0270*/  SEL R5, R16, R5, !P0 ;  /* 0x0000000510057207 */ /* 0x000fca0004000000 */
[----:B------:R-:W-:-:S06]  /*0280*/  IMAD.WIDE R4, R5, 0x10, R2 ;  /* 0x0000001005047825 */ /* 0x000fcc00078e0202 */
[----:B------:R-:W2:Y:S01]  /*0290*/  LDG.E.128 R4, desc[UR6][R4.64] ;  /* 0x0000000604047981 */ /* 0x000ea2000c1e1d00 */
[----:B------:R-:W-:Y:S01]  /*02a0*/  IMAD.WIDE R14, R13, 0x10, R8 ;  /* 0x000000100d0e7825 */ /* 0x000fe200078e0208 */
[----:B------:R-:W-:-:S04]  /*02b0*/  IADD3 R13, PT, PT, R12, R13, RZ ;  /* 0x0000000d0c0d7210 */ /* 0x000fc80007ffe0ff */
[----:B------:R-:W-:Y:S01]  /*02c0*/  ISETP.GE.AND P1, PT, R13, UR4, PT ;  /* 0x000000040d007c0c */ /* 0x000fe2000bf26270 */
[----:B--2---:R0:W-:-:S12]  /*02d0*/  STG.E.128 desc[UR6][R14.64], R4 ;  /* 0x000000040e007986 */ /* 0x0041d8000c101d06 */
[----:B------:R-:W-:Y:S05]  /*02e0*/  @!P1 BRA `(.L_x_0) ;  /* 0xfffffffc00b09947 */ /* 0x000fea000383ffff */
[----:B------:R-:W-:Y:S05]  /*02f0*/  EXIT ;  /* 0x000000000000794d */ /* 0x000fea0003800000 */
.L_x_1:
[----:B------:R-:W-:-:S00]  /*0300*/  BRA `(.L_x_1) ;  /* 0xfffffffc00fc7947 */ /* 0x000fc0000383ffff */
[----:B------:R-:W-:-:S00]  /*0310*/  NOP ;  /* 0x0000000000007918 */ /* 0x000fc00000000000 */
        /* <DEDUP_REMOVED lines=14> */
.L_x_2:


//--------------------- .nv.shared.reserved.0     --------------------------
	.section	.nv.shared.reserved.0,"aw",@nobits
	.weak		__nv_reservedSMEM_offset_0_alias
	.size		__nv_reservedSMEM_offset_0_alias, 0, 64
	.other		__nv_reservedSMEM_offset_0_alias,@"STO_CUDA_RESERVED_SHARED STV_DEFAULT"
__nv_reservedSMEM_offset_0_alias:
	.zero		0
	.zero		64


//--------------------- .nv.constant0._Z6modcpyPvS_mm --------------------------
	.section	.nv.constant0._Z6modcpyPvS_mm,"a",@progbits
	.sectionflags	@""
	.align	4
.nv.constant0._Z6modcpyPvS_mm:
	.zero		928


//--------------------- SYMBOLS --------------------------

	.type		.nv.reservedSmem.offset0,@object
	.size		.nv.reservedSmem.offset0,0x4
